//
// Generated by NVIDIA NVVM Compiler
//
// Compiler Build ID: CL-36424714
// Cuda compilation tools, release 13.0, V13.0.88
// Based on NVVM 20.0.0
//

.version 9.0
.target sm_100
.address_size 64

	// .globl	_Z3addPiS_S_

.visible .entry _Z3addPiS_S_(
	.param .u64 .ptr .align 1 _Z3addPiS_S__param_0,
	.param .u64 .ptr .align 1 _Z3addPiS_S__param_1,
	.param .u64 .ptr .align 1 _Z3addPiS_S__param_2
)
{
	.reg .pred 	%p<6>;
	.reg .b32 	%r<39>;
	.reg .b64 	%rd<18>;

	ld.param.u64 	%rd7, [_Z3addPiS_S__param_0];
	ld.param.u64 	%rd8, [_Z3addPiS_S__param_1];
	ld.param.u64 	%rd9, [_Z3addPiS_S__param_2];
	cvta.to.global.u64 	%rd1, %rd9;
	cvta.to.global.u64 	%rd2, %rd8;
	cvta.to.global.u64 	%rd3, %rd7;
	mov.u32 	%r11, %ctaid.x;
	mov.u32 	%r12, %ntid.x;
	mov.u32 	%r13, %tid.x;
	mad.lo.s32 	%r37, %r11, %r12, %r13;
	setp.gt.s32 	%p1, %r37, 16777215;
	@%p1 bra 	$L__BB0_7;
	max.s32 	%r14, %r37, 16760832;
	sub.s32 	%r15, %r14, %r37;
	add.s32 	%r2, %r15, 16383;
	and.b32  	%r16, %r2, 49152;
	setp.eq.s32 	%p2, %r16, 49152;
	@%p2 bra 	$L__BB0_4;
	shr.u32 	%r17, %r2, 14;
	add.s32 	%r18, %r17, 1;
	and.b32  	%r19, %r18, 3;
	neg.s32 	%r35, %r19;
$L__BB0_3:
	.pragma "nounroll";
	mul.wide.s32 	%rd10, %r37, 4;
	add.s64 	%rd11, %rd1, %rd10;
	add.s64 	%rd12, %rd2, %rd10;
	add.s64 	%rd13, %rd3, %rd10;
	ld.global.u32 	%r20, [%rd13];
	ld.global.u32 	%r21, [%rd12];
	add.s32 	%r22, %r21, %r20;
	st.global.u32 	[%rd11], %r22;
	add.s32 	%r37, %r37, 16384;
	add.s32 	%r35, %r35, 1;
	setp.ne.s32 	%p3, %r35, 0;
	@%p3 bra 	$L__BB0_3;
$L__BB0_4:
	setp.lt.u32 	%p4, %r2, 49152;
	@%p4 bra 	$L__BB0_7;
	add.s64 	%rd4, %rd3, 131072;
	add.s64 	%rd5, %rd2, 131072;
	add.s64 	%rd6, %rd1, 131072;
$L__BB0_6:
	mul.wide.s32 	%rd14, %r37, 4;
	add.s64 	%rd15, %rd4, %rd14;
	add.s64 	%rd16, %rd5, %rd14;
	add.s64 	%rd17, %rd6, %rd14;
	ld.global.u32 	%r23, [%rd15+-131072];
	ld.global.u32 	%r24, [%rd16+-131072];
	add.s32 	%r25, %r24, %r23;
	st.global.u32 	[%rd17+-131072], %r25;
	ld.global.u32 	%r26, [%rd15+-65536];
	ld.global.u32 	%r27, [%rd16+-65536];
	add.s32 	%r28, %r27, %r26;
	st.global.u32 	[%rd17+-65536], %r28;
	ld.global.u32 	%r29, [%rd15];
	ld.global.u32 	%r30, [%rd16];
	add.s32 	%r31, %r30, %r29;
	st.global.u32 	[%rd17], %r31;
	ld.global.u32 	%r32, [%rd15+65536];
	ld.global.u32 	%r33, [%rd16+65536];
	add.s32 	%r34, %r33, %r32;
	st.global.u32 	[%rd17+65536], %r34;
	add.s32 	%r10, %r37, 65536;
	setp.lt.s32 	%p5, %r37, 16711680;
	mov.u32 	%r37, %r10;
	@%p5 bra 	$L__BB0_6;
$L__BB0_7:
	ret;

}


// ===== COMPILED SASS (sm_100) =====

	.target	sm_100

	.elftype	@"ET_EXEC"


//--------------------- .note.nv.tkinfo           --------------------------
	.section	.note.nv.tkinfo,"",@"SHT_NOTE"
	.sectionflags	@"SHF_NOTE_NV_TKINFO"
	.tkinfo
        /*0018*/ 	.word	0x00000002
        /*0030*/ 	.string	""
        /*0030*/ 	.string	"ptxas"
        /*0030*/ 	.string	"Cuda compilation tools, release 13.0, V13.0.88"
        /*0030*/ 	.string	"Build cuda_13.0.r13.0/compiler.36424714_0"
        /*0030*/ 	.string	"-arch sm_100 -m 64 "



//--------------------- .note.nv.cuinfo           --------------------------
	.section	.note.nv.cuinfo,"",@"SHT_NOTE"
	.sectionflags	@"SHF_NOTE_NV_CUINFO"
        /*0018*/ 	.short	0x0002
        /*001a*/ 	.short	0x0064
        /*001c*/ 	.short	0x0082
	.zero		2


//--------------------- .nv.info                  --------------------------
	.section	.nv.info,"",@"SHT_CUDA_INFO"
	.align	4


	//----- nvinfo : EIATTR_REGCOUNT
	.align		4
        /*0000*/ 	.byte	0x04, 0x2f
        /*0002*/ 	.short	(.L_1 - .L_0)
	.align		4
.L_0:
        /*0004*/ 	.word	index@(_Z3addPiS_S_)
        /*0008*/ 	.word	0x00000012


	//----- nvinfo : EIATTR_FRAME_SIZE
	.align		4
.L_1:
        /*000c*/ 	.byte	0x04, 0x11
        /*000e*/ 	.short	(.L_3 - .L_2)
	.align		4
.L_2:
        /*0010*/ 	.word	index@(_Z3addPiS_S_)
        /*0014*/ 	.word	0x00000000


	//----- nvinfo : EIATTR_MIN_STACK_SIZE
	.align		4
.L_3:
        /*0018*/ 	.byte	0x04, 0x12
        /*001a*/ 	.short	(.L_5 - .L_4)
	.align		4
.L_4:
        /*001c*/ 	.word	index@(_Z3addPiS_S_)
        /*0020*/ 	.word	0x00000000
.L_5:


//--------------------- .nv.compat                --------------------------
	.section	.nv.compat,"",@"SHT_CUDA_COMPAT_INFO"
	.align	4
        /*0000*/ 	.byte	0x02, 0x09, 0x00, 0x00, 0x02, 0x02, 0x01, 0x00, 0x02, 0x05, 0x05, 0x00, 0x03, 0x07, 0x01, 0x01
        /*0010*/ 	.byte	0x02, 0x03, 0x00, 0x00, 0x02, 0x06, 0x01, 0x00, 0x04, 0x0b, 0x08, 0x00, 0x09, 0x00, 0x00, 0x00
        /*0020*/ 	.byte	0x00, 0x00, 0x00, 0x00


//--------------------- .nv.info._Z3addPiS_S_     --------------------------
	.section	.nv.info._Z3addPiS_S_,"",@"SHT_CUDA_INFO"
	.sectionflags	@""
	.align	4


	//----- nvinfo : EIATTR_CUDA_API_VERSION
	.align		4
        /*0000*/ 	.byte	0x04, 0x37
        /*0002*/ 	.short	(.L_7 - .L_6)
.L_6:
        /*0004*/ 	.word	0x00000082


	//----- nvinfo : EIATTR_KPARAM_INFO
	.align		4
.L_7:
        /*0008*/ 	.byte	0x04, 0x17
        /*000a*/ 	.short	(.L_9 - .L_8)
.L_8:
        /*000c*/ 	.word	0x00000000
        /*0010*/ 	.short	0x0002
        /*0012*/ 	.short	0x0010
        /*0014*/ 	.byte	0x00, 0xf5, 0x21, 0x00


	//----- nvinfo : EIATTR_KPARAM_INFO
	.align		4
.L_9:
        /*0018*/ 	.byte	0x04, 0x17
        /*001a*/ 	.short	(.L_11 - .L_10)
.L_10:
        /*001c*/ 	.word	0x00000000
        /*0020*/ 	.short	0x0001
        /*0022*/ 	.short	0x0008
        /*0024*/ 	.byte	0x00, 0xf5, 0x21, 0x00


	//----- nvinfo : EIATTR_KPARAM_INFO
	.align		4
.L_11:
        /*0028*/ 	.byte	0x04, 0x17
        /*002a*/ 	.short	(.L_13 - .L_12)
.L_12:
        /*002c*/ 	.word	0x00000000
        /*0030*/ 	.short	0x0000
        /*0032*/ 	.short	0x0000
        /*0034*/ 	.byte	0x00, 0xf5, 0x21, 0x00


	//----- nvinfo : EIATTR_SPARSE_MMA_MASK
	.align		4
.L_13:
        /*0038*/ 	.byte	0x03, 0x50
        /*003a*/ 	.short	0x0000


	//----- nvinfo : EIATTR_MAXREG_COUNT
	.align		4
        /*003c*/ 	.byte	0x03, 0x1b
        /*003e*/ 	.short	0x00ff


	//----- nvinfo : EIATTR_MERCURY_ISA_VERSION
	.align		4
        /*0040*/ 	.byte	0x03, 0x5f
        /*0042*/ 	.short	0x0101


	//----- nvinfo : EIATTR_VRC_CTA_INIT_COUNT
	.align		4
        /*0044*/ 	.byte	0x02, 0x4a
	.zero		1
	.zero		1


	//----- nvinfo : EIATTR_EXIT_INSTR_OFFSETS
	.align		4
        /*0048*/ 	.byte	0x04, 0x1c
        /*004a*/ 	.short	(.L_15 - .L_14)


	//   ....[0]....
.L_14:
        /*004c*/ 	.word	0x00000060


	//   ....[1]....
        /*0050*/ 	.word	0x00000210


	//   ....[2]....
        /*0054*/ 	.word	0x00000460


	//----- nvinfo : EIATTR_CRS_STACK_SIZE
	.align		4
.L_15:
        /*0058*/ 	.byte	0x04, 0x1e
        /*005a*/ 	.short	(.L_17 - .L_16)
.L_16:
        /*005c*/ 	.word	0x00000000


	//----- nvinfo : EIATTR_CBANK_PARAM_SIZE
	.align		4
.L_17:
        /*0060*/ 	.byte	0x03, 0x19
        /*0062*/ 	.short	0x0018


	//----- nvinfo : EIATTR_PARAM_CBANK
	.align		4
        /*0064*/ 	.byte	0x04, 0x0a
        /*0066*/ 	.short	(.L_19 - .L_18)
	.align		4
.L_18:
        /*0068*/ 	.word	index@(.nv.constant0._Z3addPiS_S_)
        /*006c*/ 	.short	0x0380
        /*006e*/ 	.short	0x0018


	//----- nvinfo : EIATTR_SW_WAR
	.align		4
.L_19:
        /*0070*/ 	.byte	0x04, 0x36
        /*0072*/ 	.short	(.L_21 - .L_20)
.L_20:
        /*0074*/ 	.word	0x00000008
.L_21:


//--------------------- .nv.callgraph             --------------------------
	.section	.nv.callgraph,"",@"SHT_CUDA_CALLGRAPH"
	.align	4
	.sectionentsize	8
	.align		4
        /*0000*/ 	.word	0x00000000
	.align		4
        /*0004*/ 	.word	0xffffffff
	.align		4
        /*0008*/ 	.word	0x00000000
	.align		4
        /*000c*/ 	.word	0xfffffffe
	.align		4
        /*0010*/ 	.word	0x00000000
	.align		4
        /*0014*/ 	.word	0xfffffffd
	.align		4
        /*0018*/ 	.word	0x00000000
	.align		4
        /*001c*/ 	.word	0xfffffffc


//--------------------- .text._Z3addPiS_S_        --------------------------
	.section	.text._Z3addPiS_S_,"ax",@progbits
	.align	128
        .global         _Z3addPiS_S_
        .type           _Z3addPiS_S_,@function
        .size           _Z3addPiS_S_,(.L_x_5 - _Z3addPiS_S_)
        .other          _Z3addPiS_S_,@"STO_CUDA_ENTRY STV_DEFAULT"
_Z3addPiS_S_:
.text._Z3addPiS_S_:
[----:B------:R-:W-:Y:S01]  /*0000*/  LDC R1, c[0x0][0x37c] ;  /* 0x0000df00ff017b82 */ /* 0x000fe20000000800 */
[----:B------:R-:W0:Y:S07]  /*0010*/  S2R R3, SR_TID.X ;  /* 0x0000000000037919 */ /* 0x000e2e0000002100 */
[----:B------:R-:W0:Y:S08]  /*0020*/  S2UR UR4, SR_CTAID.X ;  /* 0x00000000000479c3 */ /* 0x000e300000002500 */
[----:B------:R-:W0:Y:S02]  /*0030*/  LDC R0, c[0x0][0x360] ;  /* 0x0000d800ff007b82 */ /* 0x000e240000000800 */
[----:B0-----:R-:W-:-:S05]  /*0040*/  IMAD R0, R0, UR4, R3 ;  /* 0x0000000400007c24 */ /* 0x001fca000f8e0203 */
[----:B------:R-:W-:-:S13]  /*0050*/  ISETP.GT.AND P0, PT, R0, 0xffffff, PT ;  /* 0x00ffffff0000780c */ /* 0x000fda0003f04270 */
[----:B------:R-:W-:Y:S05]  /*0060*/  @P0 EXIT ;  /* 0x000000000000094d */ /* 0x000fea0003800000 */
[----:B------:R-:W-:Y:S01]  /*0070*/  VIMNMX R3, PT, PT, R0, 0xffc000, !PT ;  /* 0x00ffc00000037848 */ /* 0x000fe20007fe0100 */
[----:B------:R-:W0:Y:S01]  /*0080*/  LDCU.64 UR12, c[0x0][0x358] ;  /* 0x00006b00ff0c77ac */ /* 0x000e220008000a00 */
[----:B------:R-:W-:Y:S02]  /*0090*/  BSSY.RECONVERGENT B0, `(.L_x_0) ;  /* 0x0000017000007945 */ /* 0x000fe40003800200 */
[----:B------:R-:W-:-:S04]  /*00a0*/  IADD3 R3, PT, PT, R3, 0x3fff, -R0 ;  /* 0x00003fff03037810 */ /* 0x000fc80007ffe800 */
[C---:B------:R-:W-:Y:S02]  /*00b0*/  LOP3.LUT R2, R3.reuse, 0xc000, RZ, 0xc0, !PT ;  /* 0x0000c00003027812 */ /* 0x040fe400078ec0ff */
[----:B------:R-:W-:Y:S02]  /*00c0*/  ISETP.GE.U32.AND P0, PT, R3, 0xc000, PT ;  /* 0x0000c0000300780c */ /* 0x000fe40003f06070 */
[----:B------:R-:W-:-:S13]  /*00d0*/  ISETP.NE.AND P1, PT, R2, 0xc000, PT ;  /* 0x0000c0000200780c */ /* 0x000fda0003f25270 */
[----:B0-----:R-:W-:Y:S05]  /*00e0*/  @!P1 BRA `(.L_x_1) ;  /* 0x0000000000449947 */ /* 0x001fea0003800000 */
[----:B------:R-:W0:Y:S01]  /*00f0*/  LDC.64 R8, c[0x0][0x390] ;  /* 0x0000e400ff087b82 */ /* 0x000e220000000a00 */
[----:B------:R-:W-:-:S04]  /*0100*/  LEA.HI R2, R3, 0x1, RZ, 0x12 ;  /* 0x0000000103027811 */ /* 0x000fc800078f90ff */
[----:B------:R-:W-:-:S03]  /*0110*/  LOP3.LUT R2, R2, 0x3, RZ, 0xc0, !PT ;  /* 0x0000000302027812 */ /* 0x000fc600078ec0ff */
[----:B------:R-:W1:Y:S02]  /*0120*/  LDC.64 R12, c[0x0][0x380] ;  /* 0x0000e000ff0c7b82 */ /* 0x000e640000000a00 */
[----:B------:R-:W-:-:S06]  /*0130*/  IMAD.MOV R14, RZ, RZ, -R2 ;  /* 0x000000ffff0e7224 */ /* 0x000fcc00078e0a02 */
[----:B------:R-:W2:Y:S02]  /*0140*/  LDC.64 R10, c[0x0][0x388] ;  /* 0x0000e200ff0a7b82 */ /* 0x000ea40000000a00 */
.L_x_2:
[----:B--2---:R-:W-:-:S04]  /*0150*/  IMAD.WIDE R4, R0, 0x4, R10 ;  /* 0x0000000400047825 */ /* 0x004fc800078e020a */
[C---:B-1----:R-:W-:Y:S02]  /*0160*/  IMAD.WIDE R6, R0.reuse, 0x4, R12 ;  /* 0x0000000400067825 */ /* 0x042fe400078e020c */
[----:B------:R-:W2:Y:S04]  /*0170*/  LDG.E R5, desc[UR12][R4.64] ;  /* 0x0000000c04057981 */ /* 0x000ea8000c1e1900 */
[----:B------:R-:W2:Y:S01]  /*0180*/  LDG.E R6, desc[UR12][R6.64] ;  /* 0x0000000c06067981 */ /* 0x000ea2000c1e1900 */
[----:B0--3--:R-:W-:Y:S01]  /*0190*/  IMAD.WIDE R2, R0, 0x4, R8 ;  /* 0x0000000400027825 */ /* 0x009fe200078e0208 */
[----:B------:R-:W-:-:S03]  /*01a0*/  IADD3 R14, PT, PT, R14, 0x1, RZ ;  /* 0x000000010e0e7810 */ /* 0x000fc60007ffe0ff */
[----:B------:R-:W-:Y:S01]  /*01b0*/  VIADD R0, R0, 0x4000 ;  /* 0x0000400000007836 */ /* 0x000fe20000000000 */
[----:B------:R-:W-:Y:S01]  /*01c0*/  ISETP.NE.AND P1, PT, R14, RZ, PT ;  /* 0x000000ff0e00720c */ /* 0x000fe20003f25270 */
[----:B--2---:R-:W-:-:S05]  /*01d0*/  IMAD.IADD R15, R6, 0x1, R5 ;  /* 0x00000001060f7824 */ /* 0x004fca00078e0205 */
[----:B------:R3:W-:Y:S07]  /*01e0*/  STG.E desc[UR12][R2.64], R15 ;  /* 0x0000000f02007986 */ /* 0x0007ee000c10190c */
[----:B------:R-:W-:Y:S05]  /*01f0*/  @P1 BRA `(.L_x_2) ;  /* 0xfffffffc00d41947 */ /* 0x000fea000383ffff */
.L_x_1:
[----:B------:R-:W-:Y:S05]  /*0200*/  BSYNC.RECONVERGENT B0 ;  /* 0x0000000000007941 */ /* 0x000fea0003800200 */
.L_x_0:
[----:B------:R-:W-:Y:S05]  /*0210*/  @!P0 EXIT ;  /* 0x000000000000894d */ /* 0x000fea0003800000 */
[----:B------:R-:W0:Y:S01]  /*0220*/  LDCU.128 UR4, c[0x0][0x380] ;  /* 0x00007000ff0477ac */ /* 0x000e220008000c00 */
[----:B------:R-:W1:Y:S01]  /*0230*/  LDCU.64 UR10, c[0x0][0x390] ;  /* 0x00007200ff0a77ac */ /* 0x000e620008000a00 */
[----:B0-----:R-:W-:Y:S02]  /*0240*/  UIADD3 UR8, UP0, UPT, UR4, 0x20000, URZ ;  /* 0x0002000004087890 */ /* 0x001fe4000ff1e0ff */
[----:B------:R-:W-:Y:S02]  /*0250*/  UIADD3 UR6, UP1, UPT, UR6, 0x20000, URZ ;  /* 0x0002000006067890 */ /* 0x000fe4000ff3e0ff */
[----:B-1----:R-:W-:Y:S02]  /*0260*/  UIADD3 UR4, UP2, UPT, UR10, 0x20000, URZ ;  /* 0x000200000a047890 */ /* 0x002fe4000ff5e0ff */
[----:B------:R-:W-:Y:S02]  /*0270*/  UIADD3.X UR9, UPT, UPT, URZ, UR5, URZ, UP0, !UPT ;  /* 0x00000005ff097290 */ /* 0x000fe400087fe4ff */
[----:B------:R-:W-:-:S02]  /*0280*/  UIADD3.X UR7, UPT, UPT, URZ, UR7, URZ, UP1, !UPT ;  /* 0x00000007ff077290 */ /* 0x000fc40008ffe4ff */
[----:B------:R-:W-:-:S12]  /*0290*/  UIADD3.X UR5, UPT, UPT, URZ, UR11, URZ, UP2, !UPT ;  /* 0x0000000bff057290 */ /* 0x000fd800097fe4ff */
.L_x_3:
[----:B---3--:R-:W-:Y:S01]  /*02a0*/  MOV R2, UR8 ;  /* 0x0000000800027c02 */ /* 0x008fe20008000f00 */
[----:B------:R-:W-:Y:S01]  /*02b0*/  IMAD.U32 R3, RZ, RZ, UR9 ;  /* 0x00000009ff037e24 */ /* 0x000fe2000f8e00ff */
[----:B------:R-:W-:Y:S01]  /*02c0*/  MOV R4, UR6 ;  /* 0x0000000600047c02 */ /* 0x000fe20008000f00 */
[----:B------:R-:W-:Y:S02]  /*02d0*/  IMAD.U32 R5, RZ, RZ, UR7 ;  /* 0x00000007ff057e24 */ /* 0x000fe4000f8e00ff */
[----:B------:R-:W-:-:S04]  /*02e0*/  IMAD.WIDE R2, R0, 0x4, R2 ;  /* 0x0000000400027825 */ /* 0x000fc800078e0202 */
[----:B------:R-:W-:Y:S01]  /*02f0*/  IMAD.WIDE R4, R0, 0x4, R4 ;  /* 0x0000000400047825 */ /* 0x000fe200078e0204 */
[----:B------:R-:W2:Y:S04]  /*0300*/  LDG.E R8, desc[UR12][R2.64+-0x20000] ;  /* 0xfe00000c02087981 */ /* 0x000ea8000c1e1900 */
[----:B0-----:R-:W2:Y:S01]  /*0310*/  LDG.E R9, desc[UR12][R4.64+-0x20000] ;  /* 0xfe00000c04097981 */ /* 0x001ea2000c1e1900 */
[----:B------:R-:W-:Y:S01]  /*0320*/  MOV R6, UR4 ;  /* 0x0000000400067c02 */ /* 0x000fe20008000f00 */
[----:B------:R-:W-:-:S04]  /*0330*/  IMAD.U32 R7, RZ, RZ, UR5 ;  /* 0x00000005ff077e24 */ /* 0x000fc8000f8e00ff */
[----:B------:R-:W-:Y:S01]  /*0340*/  IMAD.WIDE R6, R0, 0x4, R6 ;  /* 0x0000000400067825 */ /* 0x000fe200078e0206 */
[----:B--2---:R-:W-:-:S05]  /*0350*/  IADD3 R9, PT, PT, R8, R9, RZ ;  /* 0x0000000908097210 */ /* 0x004fca0007ffe0ff */
[----:B------:R0:W-:Y:S04]  /*0360*/  STG.E desc[UR12][R6.64+-0x20000], R9 ;  /* 0xfe00000906007986 */ /* 0x0001e8000c10190c */
[----:B------:R-:W2:Y:S04]  /*0370*/  LDG.E R8, desc[UR12][R2.64+-0x10000] ;  /* 0xff00000c02087981 */ /* 0x000ea8000c1e1900 */
[----:B------:R-:W2:Y:S02]  /*0380*/  LDG.E R11, desc[UR12][R4.64+-0x10000] ;  /* 0xff00000c040b7981 */ /* 0x000ea4000c1e1900 */
[----:B--2---:R-:W-:-:S05]  /*0390*/  IMAD.IADD R11, R8, 0x1, R11 ;  /* 0x00000001080b7824 */ /* 0x004fca00078e020b */
[----:B------:R0:W-:Y:S04]  /*03a0*/  STG.E desc[UR12][R6.64+-0x10000], R11 ;  /* 0xff00000b06007986 */ /* 0x0001e8000c10190c */
[----:B------:R-:W2:Y:S04]  /*03b0*/  LDG.E R8, desc[UR12][R2.64] ;  /* 0x0000000c02087981 */ /* 0x000ea8000c1e1900 */
[----:B------:R-:W2:Y:S02]  /*03c0*/  LDG.E R13, desc[UR12][R4.64] ;  /* 0x0000000c040d7981 */ /* 0x000ea4000c1e1900 */
[----:B--2---:R-:W-:-:S05]  /*03d0*/  IADD3 R13, PT, PT, R8, R13, RZ ;  /* 0x0000000d080d7210 */ /* 0x004fca0007ffe0ff */
[----:B------:R0:W-:Y:S04]  /*03e0*/  STG.E desc[UR12][R6.64], R13 ;  /* 0x0000000d06007986 */ /* 0x0001e8000c10190c */
[----:B------:R-:W2:Y:S04]  /*03f0*/  LDG.E R8, desc[UR12][R2.64+0x10000] ;  /* 0x0100000c02087981 */ /* 0x000ea8000c1e1900 */
[----:B------:R-:W2:Y:S01]  /*0400*/  LDG.E R15, desc[UR12][R4.64+0x10000] ;  /* 0x0100000c040f7981 */ /* 0x000ea2000c1e1900 */
[C---:B------:R-:W-:Y:S02]  /*0410*/  ISETP.GE.AND P0, PT, R0.reuse, 0xff0000, PT ;  /* 0x00ff00000000780c */ /* 0x040fe40003f06270 */
[----:B------:R-:W-:Y:S01]  /*0420*/  IADD3 R0, PT, PT, R0, 0x10000, RZ ;  /* 0x0001000000007810 */ /* 0x000fe20007ffe0ff */
[----:B--2---:R-:W-:-:S05]  /*0430*/  IMAD.IADD R15, R8, 0x1, R15 ;  /* 0x00000001080f7824 */ /* 0x004fca00078e020f */
[----:B------:R0:W-:Y:S05]  /*0440*/  STG.E desc[UR12][R6.64+0x10000], R15 ;  /* 0x0100000f06007986 */ /* 0x0001ea000c10190c */
[----:B------:R-:W-:Y:S05]  /*0450*/  @!P0 BRA `(.L_x_3) ;  /* 0xfffffffc00908947 */ /* 0x000fea000383ffff */
[----:B------:R-:W-:Y:S05]  /*0460*/  EXIT ;  /* 0x000000000000794d */ /* 0x000fea0003800000 */
.L_x_4:
[----:B------:R-:W-:-:S00]  /*0470*/  BRA `(.L_x_4) ;  /* 0xfffffffc00fc7947 */ /* 0x000fc0000383ffff */
[----:B------:R-:W-:-:S00]  /*0480*/  NOP ;  /* 0x0000000000007918 */ /* 0x000fc00000000000 */
[----:B------:R-:W-:-:S00]  /*0490*/  NOP ;  /* 0x0000000000007918 */ /* 0x000fc00000000000 */
[----:B------:R-:W-:-:S00]  /*04a0*/  NOP ;  /* 0x0000000000007918 */ /* 0x000fc00000000000 */
[----:B------:R-:W-:-:S00]  /*04b0*/  NOP ;  /* 0x0000000000007918 */ /* 0x000fc00000000000 */
[----:B------:R-:W-:-:S00]  /*04c0*/  NOP ;  /* 0x0000000000007918 */ /* 0x000fc00000000000 */
[----:B------:R-:W-:-:S00]  /*04d0*/  NOP ;  /* 0x0000000000007918 */ /* 0x000fc00000000000 */
[----:B------:R-:W-:-:S00]  /*04e0*/  NOP ;  /* 0x0000000000007918 */ /* 0x000fc00000000000 */
[----:B------:R-:W-:-:S00]  /*04f0*/  NOP ;  /* 0x0000000000007918 */ /* 0x000fc00000000000 */
.L_x_5:


//--------------------- .nv.shared.reserved.0     --------------------------
	.section	.nv.shared.reserved.0,"aw",@nobits
	.weak		__nv_reservedSMEM_offset_0_alias
	.size		__nv_reservedSMEM_offset_0_alias, 0, 64
	.other		__nv_reservedSMEM_offset_0_alias,@"STO_CUDA_RESERVED_SHARED STV_DEFAULT"
__nv_reservedSMEM_offset_0_alias:
	.zero		0
	.zero		64


//--------------------- .nv.constant0._Z3addPiS_S_ --------------------------
	.section	.nv.constant0._Z3addPiS_S_,"a",@progbits
	.sectionflags	@""
	.align	4
.nv.constant0._Z3addPiS_S_:
	.zero		920


//--------------------- SYMBOLS --------------------------

	.type		.nv.reservedSmem.offset0,@object
	.size		.nv.reservedSmem.offset0,0x4
